//
// Generated by NVIDIA NVVM Compiler
//
// Compiler Build ID: CL-36424714
// Cuda compilation tools, release 13.0, V13.0.88
// Based on NVVM 20.0.0
//

.version 9.0
.target sm_100
.address_size 64

	// .globl	_Z12squareKernelPfS_i

.visible .entry _Z12squareKernelPfS_i(
	.param .u64 .ptr .align 1 _Z12squareKernelPfS_i_param_0,
	.param .u64 .ptr .align 1 _Z12squareKernelPfS_i_param_1,
	.param .u32 _Z12squareKernelPfS_i_param_2
)
{
	.reg .b32 	%r<5>;
	.reg .b32 	%f<3>;
	.reg .b64 	%rd<8>;

	ld.param.u64 	%rd1, [_Z12squareKernelPfS_i_param_0];
	ld.param.u64 	%rd2, [_Z12squareKernelPfS_i_param_1];
	cvta.to.global.u64 	%rd3, %rd2;
	cvta.to.global.u64 	%rd4, %rd1;
	mov.u32 	%r1, %tid.x;
	mov.u32 	%r2, %ctaid.x;
	mov.u32 	%r3, %ntid.x;
	mad.lo.s32 	%r4, %r2, %r3, %r1;
	mul.wide.u32 	%rd5, %r4, 4;
	add.s64 	%rd6, %rd4, %rd5;
	ld.global.f32 	%f1, [%rd6];
	mul.f32 	%f2, %f1, %f1;
	add.s64 	%rd7, %rd3, %rd5;
	st.global.f32 	[%rd7], %f2;
	ret;

}


// ===== COMPILED SASS (sm_100) =====

	.target	sm_100

	.elftype	@"ET_EXEC"


//--------------------- .note.nv.tkinfo           --------------------------
	.section	.note.nv.tkinfo,"",@"SHT_NOTE"
	.sectionflags	@"SHF_NOTE_NV_TKINFO"
	.tkinfo
        /*0018*/ 	.word	0x00000002
        /*0030*/ 	.string	""
        /*0030*/ 	.string	"ptxas"
        /*0030*/ 	.string	"Cuda compilation tools, release 13.0, V13.0.88"
        /*0030*/ 	.string	"Build cuda_13.0.r13.0/compiler.36424714_0"
        /*0030*/ 	.string	"-arch sm_100 -m 64 "



//--------------------- .note.nv.cuinfo           --------------------------
	.section	.note.nv.cuinfo,"",@"SHT_NOTE"
	.sectionflags	@"SHF_NOTE_NV_CUINFO"
        /*0018*/ 	.short	0x0002
        /*001a*/ 	.short	0x0064
        /*001c*/ 	.short	0x0082
	.zero		2


//--------------------- .nv.info                  --------------------------
	.section	.nv.info,"",@"SHT_CUDA_INFO"
	.align	4


	//----- nvinfo : EIATTR_REGCOUNT
	.align		4
        /*0000*/ 	.byte	0x04, 0x2f
        /*0002*/ 	.short	(.L_1 - .L_0)
	.align		4
.L_0:
        /*0004*/ 	.word	index@(_Z12squareKernelPfS_i)
        /*0008*/ 	.word	0x0000000a


	//----- nvinfo : EIATTR_FRAME_SIZE
	.align		4
.L_1:
        /*000c*/ 	.byte	0x04, 0x11
        /*000e*/ 	.short	(.L_3 - .L_2)
	.align		4
.L_2:
        /*0010*/ 	.word	index@(_Z12squareKernelPfS_i)
        /*0014*/ 	.word	0x00000000


	//----- nvinfo : EIATTR_MIN_STACK_SIZE
	.align		4
.L_3:
        /*0018*/ 	.byte	0x04, 0x12
        /*001a*/ 	.short	(.L_5 - .L_4)
	.align		4
.L_4:
        /*001c*/ 	.word	index@(_Z12squareKernelPfS_i)
        /*0020*/ 	.word	0x00000000
.L_5:


//--------------------- .nv.compat                --------------------------
	.section	.nv.compat,"",@"SHT_CUDA_COMPAT_INFO"
	.align	4
        /*0000*/ 	.byte	0x02, 0x09, 0x00, 0x00, 0x02, 0x02, 0x01, 0x00, 0x02, 0x05, 0x05, 0x00, 0x03, 0x07, 0x01, 0x01
        /*0010*/ 	.byte	0x02, 0x03, 0x00, 0x00, 0x02, 0x06, 0x01, 0x00, 0x04, 0x0b, 0x08, 0x00, 0x09, 0x00, 0x00, 0x00
        /*0020*/ 	.byte	0x00, 0x00, 0x00, 0x00


//--------------------- .nv.info._Z12squareKernelPfS_i --------------------------
	.section	.nv.info._Z12squareKernelPfS_i,"",@"SHT_CUDA_INFO"
	.sectionflags	@""
	.align	4


	//----- nvinfo : EIATTR_CUDA_API_VERSION
	.align		4
        /*0000*/ 	.byte	0x04, 0x37
        /*0002*/ 	.short	(.L_7 - .L_6)
.L_6:
        /*0004*/ 	.word	0x00000082


	//----- nvinfo : EIATTR_KPARAM_INFO
	.align		4
.L_7:
        /*0008*/ 	.byte	0x04, 0x17
        /*000a*/ 	.short	(.L_9 - .L_8)
.L_8:
        /*000c*/ 	.word	0x00000000
        /*0010*/ 	.short	0x0002
        /*0012*/ 	.short	0x0010
        /*0014*/ 	.byte	0x00, 0xf0, 0x11, 0x00


	//----- nvinfo : EIATTR_KPARAM_INFO
	.align		4
.L_9:
        /*0018*/ 	.byte	0x04, 0x17
        /*001a*/ 	.short	(.L_11 - .L_10)
.L_10:
        /*001c*/ 	.word	0x00000000
        /*0020*/ 	.short	0x0001
        /*0022*/ 	.short	0x0008
        /*0024*/ 	.byte	0x00, 0xf5, 0x21, 0x00


	//----- nvinfo : EIATTR_KPARAM_INFO
	.align		4
.L_11:
        /*0028*/ 	.byte	0x04, 0x17
        /*002a*/ 	.short	(.L_13 - .L_12)
.L_12:
        /*002c*/ 	.word	0x00000000
        /*0030*/ 	.short	0x0000
        /*0032*/ 	.short	0x0000
        /*0034*/ 	.byte	0x00, 0xf5, 0x21, 0x00


	//----- nvinfo : EIATTR_SPARSE_MMA_MASK
	.align		4
.L_13:
        /*0038*/ 	.byte	0x03, 0x50
        /*003a*/ 	.short	0x0000


	//----- nvinfo : EIATTR_MAXREG_COUNT
	.align		4
        /*003c*/ 	.byte	0x03, 0x1b
        /*003e*/ 	.short	0x00ff


	//----- nvinfo : EIATTR_MERCURY_ISA_VERSION
	.align		4
        /*0040*/ 	.byte	0x03, 0x5f
        /*0042*/ 	.short	0x0101


	//----- nvinfo : EIATTR_VRC_CTA_INIT_COUNT
	.align		4
        /*0044*/ 	.byte	0x02, 0x4a
	.zero		1
	.zero		1


	//----- nvinfo : EIATTR_EXIT_INSTR_OFFSETS
	.align		4
        /*0048*/ 	.byte	0x04, 0x1c
        /*004a*/ 	.short	(.L_15 - .L_14)


	//   ....[0]....
.L_14:
        /*004c*/ 	.word	0x000000d0


	//----- nvinfo : EIATTR_CBANK_PARAM_SIZE
	.align		4
.L_15:
        /*0050*/ 	.byte	0x03, 0x19
        /*0052*/ 	.short	0x0014


	//----- nvinfo : EIATTR_PARAM_CBANK
	.align		4
        /*0054*/ 	.byte	0x04, 0x0a
        /*0056*/ 	.short	(.L_17 - .L_16)
	.align		4
.L_16:
        /*0058*/ 	.word	index@(.nv.constant0._Z12squareKernelPfS_i)
        /*005c*/ 	.short	0x0380
        /*005e*/ 	.short	0x0014


	//----- nvinfo : EIATTR_SW_WAR
	.align		4
.L_17:
        /*0060*/ 	.byte	0x04, 0x36
        /*0062*/ 	.short	(.L_19 - .L_18)
.L_18:
        /*0064*/ 	.word	0x00000008
.L_19:


//--------------------- .nv.callgraph             --------------------------
	.section	.nv.callgraph,"",@"SHT_CUDA_CALLGRAPH"
	.align	4
	.sectionentsize	8
	.align		4
        /*0000*/ 	.word	0x00000000
	.align		4
        /*0004*/ 	.word	0xffffffff
	.align		4
        /*0008*/ 	.word	0x00000000
	.align		4
        /*000c*/ 	.word	0xfffffffe
	.align		4
        /*0010*/ 	.word	0x00000000
	.align		4
        /*0014*/ 	.word	0xfffffffd
	.align		4
        /*0018*/ 	.word	0x00000000
	.align		4
        /*001c*/ 	.word	0xfffffffc


//--------------------- .text._Z12squareKernelPfS_i --------------------------
	.section	.text._Z12squareKernelPfS_i,"ax",@progbits
	.align	128
        .global         _Z12squareKernelPfS_i
        .type           _Z12squareKernelPfS_i,@function
        .size           _Z12squareKernelPfS_i,(.L_x_1 - _Z12squareKernelPfS_i)
        .other          _Z12squareKernelPfS_i,@"STO_CUDA_ENTRY STV_DEFAULT"
_Z12squareKernelPfS_i:
.text._Z12squareKernelPfS_i:
[----:B------:R-:W-:Y:S01]  /*0000*/  LDC R1, c[0x0][0x37c] ;  /* 0x0000df00ff017b82 */ /* 0x000fe20000000800 */
[----:B------:R-:W0:Y:S07]  /*0010*/  S2R R7, SR_TID.X ;  /* 0x0000000000077919 */ /* 0x000e2e0000002100 */
[----:B------:R-:W0:Y:S01]  /*0020*/  S2UR UR6, SR_CTAID.X ;  /* 0x00000000000679c3 */ /* 0x000e220000002500 */
[----:B------:R-:W1:Y:S07]  /*0030*/  LDCU.64 UR4, c[0x0][0x358] ;  /* 0x00006b00ff0477ac */ /* 0x000e6e0008000a00 */
[----:B------:R-:W0:Y:S08]  /*0040*/  LDC R0, c[0x0][0x360] ;  /* 0x0000d800ff007b82 */ /* 0x000e300000000800 */
[----:B------:R-:W2:Y:S08]  /*0050*/  LDC.64 R2, c[0x0][0x380] ;  /* 0x0000e000ff027b82 */ /* 0x000eb00000000a00 */
[----:B------:R-:W3:Y:S01]  /*0060*/  LDC.64 R4, c[0x0][0x388] ;  /* 0x0000e200ff047b82 */ /* 0x000ee20000000a00 */
[----:B0-----:R-:W-:-:S04]  /*0070*/  IMAD R7, R0, UR6, R7 ;  /* 0x0000000600077c24 */ /* 0x001fc8000f8e0207 */
[----:B--2---:R-:W-:-:S06]  /*0080*/  IMAD.WIDE.U32 R2, R7, 0x4, R2 ;  /* 0x0000000407027825 */ /* 0x004fcc00078e0002 */
[----:B-1----:R-:W2:Y:S01]  /*0090*/  LDG.E R2, desc[UR4][R2.64] ;  /* 0x0000000402027981 */ /* 0x002ea2000c1e1900 */
[----:B---3--:R-:W-:-:S04]  /*00a0*/  IMAD.WIDE.U32 R4, R7, 0x4, R4 ;  /* 0x0000000407047825 */ /* 0x008fc800078e0004 */
[----:B--2---:R-:W-:-:S05]  /*00b0*/  FMUL R7, R2, R2 ;  /* 0x0000000202077220 */ /* 0x004fca0000400000 */
[----:B------:R-:W-:Y:S01]  /*00c0*/  STG.E desc[UR4][R4.64], R7 ;  /* 0x0000000704007986 */ /* 0x000fe2000c101904 */
[----:B------:R-:W-:Y:S05]  /*00d0*/  EXIT ;  /* 0x000000000000794d */ /* 0x000fea0003800000 */
.L_x_0:
[----:B------:R-:W-:-:S00]  /*00e0*/  BRA `(.L_x_0) ;  /* 0xfffffffc00fc7947 */ /* 0x000fc0000383ffff */
[----:B------:R-:W-:-:S00]  /*00f0*/  NOP ;  /* 0x0000000000007918 */ /* 0x000fc00000000000 */
        /* <DEDUP_REMOVED lines=8> */
.L_x_1:


//--------------------- .nv.shared.reserved.0     --------------------------
	.section	.nv.shared.reserved.0,"aw",@nobits
	.weak		__nv_reservedSMEM_offset_0_alias
	.size		__nv_reservedSMEM_offset_0_alias, 0, 64
	.other		__nv_reservedSMEM_offset_0_alias,@"STO_CUDA_RESERVED_SHARED STV_DEFAULT"
__nv_reservedSMEM_offset_0_alias:
	.zero		0
	.zero		64


//--------------------- .nv.constant0._Z12squareKernelPfS_i --------------------------
	.section	.nv.constant0._Z12squareKernelPfS_i,"a",@progbits
	.sectionflags	@""
	.align	4
.nv.constant0._Z12squareKernelPfS_i:
	.zero		916


//--------------------- SYMBOLS --------------------------

	.type		.nv.reservedSmem.offset0,@object
	.size		.nv.reservedSmem.offset0,0x4
